	.headerflags	@"EF_CUDA_TEXMODE_UNIFIED EF_CUDA_64BIT_ADDRESS EF_CUDA_ACCELERATORS EF_CUDA_SM90 EF_CUDA_VIRTUAL_SM(EF_CUDA_SM90)"
	.elftype	@"ET_EXEC"


//--------------------- .nv.info                  --------------------------
	.section	.nv.info,"",@"SHT_CUDA_INFO"
	.align	4


	//----- nvinfo : EIATTR_REGCOUNT
	.align		4
        /*0000*/ 	.byte	0x04, 0x2f
        /*0002*/ 	.short	(.L_3 - .L_2)
	.align		4
.L_2:
        /*0004*/ 	.word	index@(triton_poi_fused__native_batch_norm_legit_no_training_relu_16)
        /*0008*/ 	.word	0x00000012


	//----- nvinfo : EIATTR_MIN_STACK_SIZE
	.align		4
.L_3:
        /*000c*/ 	.byte	0x04, 0x12
        /*000e*/ 	.short	(.L_5 - .L_4)
	.align		4
.L_4:
        /*0010*/ 	.word	index@(triton_poi_fused__native_batch_norm_legit_no_training_relu_16)
        /*0014*/ 	.word	0x00000000


	//----- nvinfo : EIATTR_FRAME_SIZE
	.align		4
.L_5:
        /*0018*/ 	.byte	0x04, 0x11
        /*001a*/ 	.short	(.L_7 - .L_6)
	.align		4
.L_6:
        /*001c*/ 	.word	index@(triton_poi_fused__native_batch_norm_legit_no_training_relu_16)
        /*0020*/ 	.word	0x00000000


	//----- nvinfo : EIATTR_MIN_STACK_SIZE
	.align		4
.L_7:
        /*0024*/ 	.byte	0x04, 0x12
        /*0026*/ 	.short	(.L_9 - .L_8)
	.align		4
.L_8:
        /*0028*/ 	.word	index@(triton_poi_fused__native_batch_norm_legit_no_training_relu_16)
        /*002c*/ 	.word	0x00000000
.L_9:


//--------------------- .nv.info.triton_poi_fused__native_batch_norm_legit_no_training_relu_16 --------------------------
	.section	.nv.info.triton_poi_fused__native_batch_norm_legit_no_training_relu_16,"",@"SHT_CUDA_INFO"
	.sectionflags	@""
	.align	4


	//----- nvinfo : EIATTR_CUDA_API_VERSION
	.align		4
        /*0000*/ 	.byte	0x04, 0x37
        /*0002*/ 	.short	(.L_11 - .L_10)
.L_10:
        /*0004*/ 	.word	0x0000007c


	//----- nvinfo : EIATTR_KPARAM_INFO
	.align		4
.L_11:
        /*0008*/ 	.byte	0x04, 0x17
        /*000a*/ 	.short	(.L_13 - .L_12)
.L_12:
        /*000c*/ 	.word	0x00000000
        /*0010*/ 	.short	0x0006
        /*0012*/ 	.short	0x0030
        /*0014*/ 	.byte	0x00, 0xf0, 0x11, 0x00


	//----- nvinfo : EIATTR_KPARAM_INFO
	.align		4
.L_13:
        /*0018*/ 	.byte	0x04, 0x17
        /*001a*/ 	.short	(.L_15 - .L_14)
.L_14:
        /*001c*/ 	.word	0x00000000
        /*0020*/ 	.short	0x0005
        /*0022*/ 	.short	0x0028
        /*0024*/ 	.byte	0x00, 0xf4, 0x21, 0x00


	//----- nvinfo : EIATTR_KPARAM_INFO
	.align		4
.L_15:
        /*0028*/ 	.byte	0x04, 0x17
        /*002a*/ 	.short	(.L_17 - .L_16)
.L_16:
        /*002c*/ 	.word	0x00000000
        /*0030*/ 	.short	0x0004
        /*0032*/ 	.short	0x0020
        /*0034*/ 	.byte	0x00, 0xf4, 0x21, 0x00


	//----- nvinfo : EIATTR_KPARAM_INFO
	.align		4
.L_17:
        /*0038*/ 	.byte	0x04, 0x17
        /*003a*/ 	.short	(.L_19 - .L_18)
.L_18:
        /*003c*/ 	.word	0x00000000
        /*0040*/ 	.short	0x0003
        /*0042*/ 	.short	0x0018
        /*0044*/ 	.byte	0x00, 0xf4, 0x21, 0x00


	//----- nvinfo : EIATTR_KPARAM_INFO
	.align		4
.L_19:
        /*0048*/ 	.byte	0x04, 0x17
        /*004a*/ 	.short	(.L_21 - .L_20)
.L_20:
        /*004c*/ 	.word	0x00000000
        /*0050*/ 	.short	0x0002
        /*0052*/ 	.short	0x0010
        /*0054*/ 	.byte	0x00, 0xf4, 0x21, 0x00


	//----- nvinfo : EIATTR_KPARAM_INFO
	.align		4
.L_21:
        /*0058*/ 	.byte	0x04, 0x17
        /*005a*/ 	.short	(.L_23 - .L_22)
.L_22:
        /*005c*/ 	.word	0x00000000
        /*0060*/ 	.short	0x0001
        /*0062*/ 	.short	0x0008
        /*0064*/ 	.byte	0x00, 0xf4, 0x21, 0x00


	//----- nvinfo : EIATTR_KPARAM_INFO
	.align		4
.L_23:
        /*0068*/ 	.byte	0x04, 0x17
        /*006a*/ 	.short	(.L_25 - .L_24)
.L_24:
        /*006c*/ 	.word	0x00000000
        /*0070*/ 	.short	0x0000
        /*0072*/ 	.short	0x0000
        /*0074*/ 	.byte	0x00, 0xf4, 0x21, 0x00


	//----- nvinfo : EIATTR_SPARSE_MMA_MASK
	.align		4
.L_25:
        /*0078*/ 	.byte	0x03, 0x50
        /*007a*/ 	.short	0x0000


	//----- nvinfo : EIATTR_MAXREG_COUNT
	.align		4
        /*007c*/ 	.byte	0x03, 0x1b
        /*007e*/ 	.short	0x00ff


	//----- nvinfo : EIATTR_EXIT_INSTR_OFFSETS
	.align		4
        /*0080*/ 	.byte	0x04, 0x1c
        /*0082*/ 	.short	(.L_27 - .L_26)


	//   ....[0]....
.L_26:
        /*0084*/ 	.word	0x000003d0


	//----- nvinfo : EIATTR_REQNTID
	.align		4
.L_27:
        /*0088*/ 	.byte	0x04, 0x10
        /*008a*/ 	.short	(.L_29 - .L_28)
.L_28:
        /*008c*/ 	.word	0x00000080
        /*0090*/ 	.word	0x00000001
        /*0094*/ 	.word	0x00000001


	//----- nvinfo : EIATTR_CBANK_PARAM_SIZE
	.align		4
.L_29:
        /*0098*/ 	.byte	0x03, 0x19
        /*009a*/ 	.short	0x0034


	//----- nvinfo : EIATTR_PARAM_CBANK
	.align		4
        /*009c*/ 	.byte	0x04, 0x0a
        /*009e*/ 	.short	(.L_31 - .L_30)
	.align		4
.L_30:
        /*00a0*/ 	.word	index@(.nv.constant0.triton_poi_fused__native_batch_norm_legit_no_training_relu_16)
        /*00a4*/ 	.short	0x0210
        /*00a6*/ 	.short	0x0034


	//----- nvinfo : EIATTR_SW_WAR
	.align		4
.L_31:
        /*00a8*/ 	.byte	0x04, 0x36
        /*00aa*/ 	.short	(.L_33 - .L_32)
.L_32:
        /*00ac*/ 	.word	0x00000008
.L_33:


//--------------------- .nv.callgraph             --------------------------
	.section	.nv.callgraph,"",@"SHT_CUDA_CALLGRAPH"
	.align	4
	.sectionentsize	8
	.align		4
        /*0000*/ 	.word	0x00000000
	.align		4
        /*0004*/ 	.word	0xffffffff
	.align		4
        /*0008*/ 	.word	0x00000000
	.align		4
        /*000c*/ 	.word	0xfffffffe
	.align		4
        /*0010*/ 	.word	0x00000000
	.align		4
        /*0014*/ 	.word	0xfffffffd
	.align		4
        /*0018*/ 	.word	0x00000000
	.align		4
        /*001c*/ 	.word	0xfffffffc


//--------------------- .nv.constant4             --------------------------
	.section	.nv.constant4,"a",@progbits
	.align	8
	.align		8
.nv.constant4:
        /*0000*/ 	.dword	_$_str
	.align		8
        /*0008*/ 	.dword	_$_str_$_2


//--------------------- .text.triton_poi_fused__native_batch_norm_legit_no_training_relu_16 --------------------------
	.section	.text.triton_poi_fused__native_batch_norm_legit_no_training_relu_16,"ax",@progbits
	.align	128
        .global         triton_poi_fused__native_batch_norm_legit_no_training_relu_16
        .type           triton_poi_fused__native_batch_norm_legit_no_training_relu_16,@function
        .size           triton_poi_fused__native_batch_norm_legit_no_training_relu_16,(.L_x_1 - triton_poi_fused__native_batch_norm_legit_no_training_relu_16)
        .other          triton_poi_fused__native_batch_norm_legit_no_training_relu_16,@"STO_CUDA_ENTRY STV_DEFAULT"
triton_poi_fused__native_batch_norm_legit_no_training_relu_16:
.text.triton_poi_fused__native_batch_norm_legit_no_training_relu_16:
[----:B------:R-:W-:Y:S01]  /*0000*/  LDC R1, c[0x0][0x28] ;  /* 0x00000a00ff017b82 */ /* 0x000fe20000000800 */
[----:B------:R-:W1:Y:S07]  /*0010*/  S2R R0, SR_TID.X ;  /* 0x0000000000007919 */ /* 0x000e6e0000002100 */
[----:B------:R-:W2:Y:S01]  /*0020*/  LDC.64 R2, c[0x0][0x220] ;  /* 0x00008800ff027b82 */ /* 0x000ea20000000a00 */
[----:B------:R-:W-:Y:S01]  /*0030*/  ULDC.64 UR4, c[0x0][0x208] ;  /* 0x0000820000047ab9 */ /* 0x000fe20000000a00 */
[----:B------:R-:W3:Y:S06]  /*0040*/  S2R R7, SR_CTAID.X ;  /* 0x0000000000077919 */ /* 0x000eec0000002500 */
[----:B------:R-:W4:Y:S08]  /*0050*/  LDC.64 R8, c[0x0][0x228] ;  /* 0x00008a00ff087b82 */ /* 0x000f300000000a00 */
[----:B------:R-:W5:Y:S01]  /*0060*/  LDC.64 R10, c[0x0][0x230] ;  /* 0x00008c00ff0a7b82 */ /* 0x000f620000000a00 */
[----:B-1----:R-:W-:-:S02]  /*0070*/  SHF.L.U32 R0, R0, 0x1, RZ ;  /* 0x0000000100007819 */ /* 0x002fc400000006ff */
[----:B---3--:R-:W-:Y:S02]  /*0080*/  SHF.R.S32.HI R5, RZ, 0x17, R7 ;  /* 0x00000017ff057819 */ /* 0x008fe40000011407 */
[----:B------:R-:W-:Y:S02]  /*0090*/  LOP3.LUT R0, R0, 0xfe, RZ, 0xc0, !PT ;  /* 0x000000fe00007812 */ /* 0x000fe400078ec0ff */
[----:B------:R-:W-:Y:S02]  /*00a0*/  SGXT R5, R5, 0x1 ;  /* 0x000000010505781a */ /* 0x000fe40000000200 */
[----:B------:R-:W-:Y:S02]  /*00b0*/  LEA R0, R7, R0, 0x8 ;  /* 0x0000000007007211 */ /* 0x000fe400078e40ff */
[----:B------:R-:W1:Y:S02]  /*00c0*/  LDC.64 R6, c[0x0][0x218] ;  /* 0x00008600ff067b82 */ /* 0x000e640000000a00 */
[----:B------:R-:W-:-:S04]  /*00d0*/  LEA.HI R5, R5, R0, RZ, 0x7 ;  /* 0x0000000005057211 */ /* 0x000fc800078f38ff */
[----:B------:R-:W-:-:S04]  /*00e0*/  LOP3.LUT R5, R5, 0xffffff80, RZ, 0xc0, !PT ;  /* 0xffffff8005057812 */ /* 0x000fc800078ec0ff */
[----:B------:R-:W-:Y:S02]  /*00f0*/  IADD3 R13, R0, -R5, RZ ;  /* 0x80000005000d7210 */ /* 0x000fe40007ffe0ff */
[----:B------:R-:W3:Y:S03]  /*0100*/  LDC.64 R4, c[0x0][0x210] ;  /* 0x00008400ff047b82 */ /* 0x000ee60000000a00 */
[----:B--2---:R-:W-:-:S06]  /*0110*/  IMAD.WIDE R2, R13, 0x4, R2 ;  /* 0x000000040d027825 */ /* 0x004fcc00078e0202 */
[----:B------:R-:W2:Y:S01]  /*0120*/  LDG.E.EL.64 R2, desc[UR4][R2.64] ;  /* 0x0000000402027981 */ /* 0x000ea2000c2e1b00 */
[----:B-1----:R-:W-:-:S04]  /*0130*/  IMAD.WIDE R6, R13, 0x4, R6 ;  /* 0x000000040d067825 */ /* 0x002fc800078e0206 */
[C---:B----4-:R-:W-:Y:S02]  /*0140*/  IMAD.WIDE R8, R13.reuse, 0x4, R8 ;  /* 0x000000040d087825 */ /* 0x050fe400078e0208 */
[----:B------:R-:W4:Y:S02]  /*0150*/  LDG.E.EL.64 R6, desc[UR4][R6.64] ;  /* 0x0000000406067981 */ /* 0x000f24000c2e1b00 */
[----:B-----5:R-:W-:Y:S02]  /*0160*/  IMAD.WIDE R10, R13, 0x4, R10 ;  /* 0x000000040d0a7825 */ /* 0x020fe400078e020a */
[----:B------:R-:W5:Y:S02]  /*0170*/  LDG.E.EL.64 R8, desc[UR4][R8.64] ;  /* 0x0000000408087981 */ /* 0x000f64000c2e1b00 */
[----:B---3--:R-:W-:Y:S02]  /*0180*/  IMAD.WIDE R4, R0, 0x4, R4 ;  /* 0x0000000400047825 */ /* 0x008fe400078e0204 */
[----:B------:R-:W5:Y:S04]  /*0190*/  LDG.E.EL.64 R10, desc[UR4][R10.64] ;  /* 0x000000040a0a7981 */ /* 0x000f68000c2e1b00 */
[----:B------:R-:W4:Y:S01]  /*01a0*/  LDG.E.64 R4, desc[UR4][R4.64] ;  /* 0x0000000404047981 */ /* 0x000f22000c1e1b00 */
[----:B------:R-:W-:Y:S01]  /*01b0*/  HFMA2.MMA R14, -RZ, RZ, 1.625, 0 ;  /* 0x3e800000ff0e7435 */ /* 0x000fe200000001ff */
[----:B--2---:R-:W-:Y:S01]  /*01c0*/  FADD R2, R2, 9.9999997473787516356e-06 ;  /* 0x3727c5ac02027421 */ /* 0x004fe20000000000 */
[----:B------:R-:W-:-:S03]  /*01d0*/  FADD R3, R3, 9.9999997473787516356e-06 ;  /* 0x3727c5ac03037421 */ /* 0x000fc60000000000 */
[----:B------:R-:W1:Y:S08]  /*01e0*/  MUFU.SQRT R12, R2 ;  /* 0x00000002000c7308 */ /* 0x000e700000002000 */
[----:B------:R2:W3:Y:S01]  /*01f0*/  MUFU.SQRT R13, R3 ;  /* 0x00000003000d7308 */ /* 0x0004e20000002000 */
[C---:B-1----:R-:W-:Y:S02]  /*0200*/  FSETP.GT.AND P0, PT, R12.reuse, 8.50705917302346158658e+37, PT ;  /* 0x7e8000000c00780b */ /* 0x042fe40003f04000 */
[----:B------:R-:W-:Y:S01]  /*0210*/  FSETP.GEU.AND P2, PT, R12, 1.175494350822287508e-38, PT ;  /* 0x008000000c00780b */ /* 0x000fe20003f4e000 */
[----:B--2---:R-:W1:Y:S01]  /*0220*/  LDC.64 R2, c[0x0][0x238] ;  /* 0x00008e00ff027b82 */ /* 0x004e620000000a00 */
[----:B---3--:R-:W-:-:S02]  /*0230*/  FSETP.GT.AND P1, PT, R13, 8.50705917302346158658e+37, PT ;  /* 0x7e8000000d00780b */ /* 0x008fc40003f24000 */
[----:B------:R-:W-:-:S07]  /*0240*/  FSETP.GEU.AND P3, PT, R13, 1.175494350822287508e-38, PT ;  /* 0x008000000d00780b */ /* 0x000fce0003f6e000 */
[----:B------:R-:W-:-:S04]  /*0250*/  @P0 FMUL R12, R12, 0.25 ;  /* 0x3e8000000c0c0820 */ /* 0x000fc80000400000 */
[----:B------:R-:W-:Y:S01]  /*0260*/  @!P2 FMUL R12, R12, 16777216 ;  /* 0x4b8000000c0ca820 */ /* 0x000fe20000400000 */
[----:B------:R-:W-:-:S04]  /*0270*/  @P1 FMUL R13, R13, 0.25 ;  /* 0x3e8000000d0d1820 */ /* 0x000fc80000400000 */
[----:B------:R-:W-:Y:S01]  /*0280*/  @!P3 FMUL R13, R13, 16777216 ;  /* 0x4b8000000d0db820 */ /* 0x000fe20000400000 */
[----:B------:R-:W2:Y:S01]  /*0290*/  MUFU.RCP R12, R12 ;  /* 0x0000000c000c7308 */ /* 0x000ea20000001000 */
[----:B------:R-:W-:-:S07]  /*02a0*/  FSEL R15, R14, 1, P0 ;  /* 0x3f8000000e0f7808 */ /* 0x000fce0000000000 */
[----:B------:R-:W3:Y:S01]  /*02b0*/  MUFU.RCP R13, R13 ;  /* 0x0000000d000d7308 */ /* 0x000ee20000001000 */
[----:B------:R-:W-:Y:S01]  /*02c0*/  FSEL R14, R14, 1, P1 ;  /* 0x3f8000000e0e7808 */ /* 0x000fe20000800000 */
[----:B------:R-:W-:-:S04]  /*02d0*/  @!P2 FMUL R15, R15, 16777216 ;  /* 0x4b8000000f0fa820 */ /* 0x000fc80000400000 */
[----:B------:R-:W-:Y:S01]  /*02e0*/  @!P3 FMUL R14, R14, 16777216 ;  /* 0x4b8000000e0eb820 */ /* 0x000fe20000400000 */
[----:B----4-:R-:W-:Y:S01]  /*02f0*/  FADD R5, R5, -R7 ;  /* 0x8000000705057221 */ /* 0x010fe20000000000 */
[----:B------:R-:W-:Y:S01]  /*0300*/  FADD R4, R4, -R6 ;  /* 0x8000000604047221 */ /* 0x000fe20000000000 */
[----:B--2---:R-:W-:Y:S01]  /*0310*/  FMUL R15, R12, R15 ;  /* 0x0000000f0c0f7220 */ /* 0x004fe20000400000 */
[----:B---3--:R-:W-:-:S03]  /*0320*/  FMUL R14, R13, R14 ;  /* 0x0000000e0d0e7220 */ /* 0x008fc60000400000 */
[----:B------:R-:W-:Y:S01]  /*0330*/  FMUL R15, R4, R15 ;  /* 0x0000000f040f7220 */ /* 0x000fe20000400000 */
[----:B------:R-:W-:-:S03]  /*0340*/  FMUL R14, R5, R14 ;  /* 0x0000000e050e7220 */ /* 0x000fc60000400000 */
[----:B-----5:R-:W-:Y:S01]  /*0350*/  FFMA R8, R8, R15, R10 ;  /* 0x0000000f08087223 */ /* 0x020fe2000000000a */
[----:B------:R-:W-:-:S04]  /*0360*/  FFMA R9, R9, R14, R11 ;  /* 0x0000000e09097223 */ /* 0x000fc8000000000b */
[----:B------:R-:W-:Y:S02]  /*0370*/  FSETP.GEU.AND P0, PT, R8, RZ, PT ;  /* 0x000000ff0800720b */ /* 0x000fe40003f0e000 */
[C---:B------:R-:W-:Y:S01]  /*0380*/  FSETP.GEU.AND P1, PT, R9.reuse, RZ, PT ;  /* 0x000000ff0900720b */ /* 0x040fe20003f2e000 */
[----:B-1----:R-:W-:Y:S01]  /*0390*/  IMAD.WIDE R2, R0, 0x4, R2 ;  /* 0x0000000400027825 */ /* 0x002fe200078e0202 */
[----:B------:R-:W-:Y:S02]  /*03a0*/  FSEL R8, R8, RZ, P0 ;  /* 0x000000ff08087208 */ /* 0x000fe40000000000 */
[----:B------:R-:W-:-:S05]  /*03b0*/  FSEL R9, R9, RZ, P1 ;  /* 0x000000ff09097208 */ /* 0x000fca0000800000 */
[----:B------:R-:W-:Y:S01]  /*03c0*/  STG.E.64 desc[UR4][R2.64], R8 ;  /* 0x0000000802007986 */ /* 0x000fe2000c101b04 */
[----:B------:R-:W-:Y:S05]  /*03d0*/  EXIT ;  /* 0x000000000000794d */ /* 0x000fea0003800000 */
.L_x_0:
[----:B------:R-:W-:-:S00]  /*03e0*/  BRA `(.L_x_0) ;  /* 0xfffffffc00fc7947 */ /* 0x000fc0000383ffff */
[----:B------:R-:W-:-:S00]  /*03f0*/  NOP ;  /* 0x0000000000007918 */ /* 0x000fc00000000000 */
        /* <DEDUP_REMOVED lines=8> */
.L_x_1:


//--------------------- .nv.global.init           --------------------------
	.section	.nv.global.init,"aw",@progbits
.nv.global.init:
	.type		_$_str,@object
	.size		_$_str,(_$_str_$_2 - _$_str)
_$_str:
        /*0000*/ 	.byte	0x5f, 0x5f, 0x43, 0x55, 0x44, 0x41, 0x5f, 0x46, 0x54, 0x5a, 0x00
	.type		_$_str_$_2,@object
	.size		_$_str_$_2,(.L_1 - _$_str_$_2)
_$_str_$_2:
        /*000b*/ 	.byte	0x5f, 0x5f, 0x43, 0x55, 0x44, 0x41, 0x5f, 0x50, 0x52, 0x45, 0x43, 0x5f, 0x53, 0x51, 0x52, 0x54
        /*001b*/ 	.byte	0x00
.L_1:


//--------------------- .nv.constant0.triton_poi_fused__native_batch_norm_legit_no_training_relu_16 --------------------------
	.section	.nv.constant0.triton_poi_fused__native_batch_norm_legit_no_training_relu_16,"a",@progbits
	.sectionflags	@""
	.align	4
.nv.constant0.triton_poi_fused__native_batch_norm_legit_no_training_relu_16:
	.zero		580
